//
// Generated by NVIDIA NVVM Compiler
//
// Compiler Build ID: CL-36424714
// Cuda compilation tools, release 13.0, V13.0.88
// Based on NVVM 20.0.0
//

.version 9.0
.target sm_100
.address_size 64

	// .globl	_Z15matrix_multiplyPfS_S_

.visible .entry _Z15matrix_multiplyPfS_S_(
	.param .u64 .ptr .align 1 _Z15matrix_multiplyPfS_S__param_0,
	.param .u64 .ptr .align 1 _Z15matrix_multiplyPfS_S__param_1,
	.param .u64 .ptr .align 1 _Z15matrix_multiplyPfS_S__param_2
)
{
	.reg .pred 	%p<5>;
	.reg .b32 	%r<34>;
	.reg .b32 	%f<52>;
	.reg .b64 	%rd<49>;

	ld.param.u64 	%rd15, [_Z15matrix_multiplyPfS_S__param_1];
	mov.u32 	%r7, %ctaid.x;
	mov.u32 	%r8, %ntid.x;
	mov.u32 	%r9, %tid.x;
	mad.lo.s32 	%r10, %r7, %r8, %r9;
	mov.u32 	%r11, %ctaid.y;
	mov.u32 	%r12, %ntid.y;
	mov.u32 	%r13, %tid.y;
	mad.lo.s32 	%r14, %r11, %r12, %r13;
	mul.lo.s32 	%r2, %r10, 10000;
	setp.gt.s32 	%p1, %r10, 9999;
	setp.gt.u32 	%p2, %r14, 9999;
	or.pred  	%p3, %p1, %p2;
	@%p3 bra 	$L__BB0_4;
	ld.param.u64 	%rd46, [_Z15matrix_multiplyPfS_S__param_0];
	add.s32 	%r16, %r14, 10000;
	mul.wide.u32 	%rd1, %r16, 4;
	add.s32 	%r17, %r14, 20000;
	mul.wide.u32 	%rd2, %r17, 4;
	add.s32 	%r18, %r14, 30000;
	mul.wide.u32 	%rd3, %r18, 4;
	add.s32 	%r19, %r14, 40000;
	mul.wide.u32 	%rd4, %r19, 4;
	add.s32 	%r20, %r14, 60000;
	mul.wide.u32 	%rd5, %r20, 4;
	add.s32 	%r21, %r14, 90000;
	mul.wide.u32 	%rd6, %r21, 4;
	add.s32 	%r22, %r14, 100000;
	mul.wide.u32 	%rd7, %r22, 4;
	add.s32 	%r23, %r14, 110000;
	mul.wide.u32 	%rd8, %r23, 4;
	add.s32 	%r24, %r14, 130000;
	mul.wide.u32 	%rd9, %r24, 4;
	cvta.to.global.u64 	%rd17, %rd46;
	add.s64 	%rd10, %rd17, 32;
	cvta.to.global.u64 	%rd48, %rd15;
	mov.f32 	%f51, 0f00000000;
	mov.b32 	%r33, 0;
	add.s32 	%r25, %r14, 50000;
	add.s32 	%r26, %r14, 70000;
	mov.u32 	%r32, %r2;
$L__BB0_2:
	mul.wide.s32 	%rd18, %r32, 4;
	add.s64 	%rd19, %rd10, %rd18;
	ld.global.f32 	%f4, [%rd19+-32];
	mul.wide.u32 	%rd20, %r14, 4;
	add.s64 	%rd21, %rd48, %rd20;
	ld.global.f32 	%f5, [%rd21];
	fma.rn.f32 	%f6, %f4, %f5, %f51;
	ld.global.f32 	%f7, [%rd19+-28];
	add.s64 	%rd22, %rd48, %rd1;
	ld.global.f32 	%f8, [%rd22];
	fma.rn.f32 	%f9, %f7, %f8, %f6;
	ld.global.f32 	%f10, [%rd19+-24];
	add.s64 	%rd23, %rd48, %rd2;
	ld.global.f32 	%f11, [%rd23];
	fma.rn.f32 	%f12, %f10, %f11, %f9;
	ld.global.f32 	%f13, [%rd19+-20];
	add.s64 	%rd24, %rd48, %rd3;
	ld.global.f32 	%f14, [%rd24];
	fma.rn.f32 	%f15, %f13, %f14, %f12;
	ld.global.f32 	%f16, [%rd19+-16];
	add.s64 	%rd25, %rd48, %rd4;
	ld.global.f32 	%f17, [%rd25];
	fma.rn.f32 	%f18, %f16, %f17, %f15;
	ld.global.f32 	%f19, [%rd19+-12];
	mul.wide.u32 	%rd26, %r25, 4;
	add.s64 	%rd27, %rd48, %rd26;
	ld.global.f32 	%f20, [%rd27];
	fma.rn.f32 	%f21, %f19, %f20, %f18;
	ld.global.f32 	%f22, [%rd19+-8];
	add.s64 	%rd28, %rd48, %rd5;
	ld.global.f32 	%f23, [%rd28];
	fma.rn.f32 	%f24, %f22, %f23, %f21;
	ld.global.f32 	%f25, [%rd19+-4];
	mul.wide.u32 	%rd29, %r26, 4;
	add.s64 	%rd30, %rd48, %rd29;
	ld.global.f32 	%f26, [%rd30];
	fma.rn.f32 	%f27, %f25, %f26, %f24;
	ld.global.f32 	%f28, [%rd19];
	add.s32 	%r27, %r14, 80000;
	mul.wide.u32 	%rd31, %r27, 4;
	add.s64 	%rd32, %rd48, %rd31;
	ld.global.f32 	%f29, [%rd32];
	fma.rn.f32 	%f30, %f28, %f29, %f27;
	ld.global.f32 	%f31, [%rd19+4];
	add.s64 	%rd33, %rd48, %rd6;
	ld.global.f32 	%f32, [%rd33];
	fma.rn.f32 	%f33, %f31, %f32, %f30;
	ld.global.f32 	%f34, [%rd19+8];
	add.s64 	%rd34, %rd48, %rd7;
	ld.global.f32 	%f35, [%rd34];
	fma.rn.f32 	%f36, %f34, %f35, %f33;
	ld.global.f32 	%f37, [%rd19+12];
	add.s64 	%rd35, %rd48, %rd8;
	ld.global.f32 	%f38, [%rd35];
	fma.rn.f32 	%f39, %f37, %f38, %f36;
	ld.global.f32 	%f40, [%rd19+16];
	add.s32 	%r28, %r14, 120000;
	mul.wide.u32 	%rd36, %r28, 4;
	add.s64 	%rd37, %rd48, %rd36;
	ld.global.f32 	%f41, [%rd37];
	fma.rn.f32 	%f42, %f40, %f41, %f39;
	ld.global.f32 	%f43, [%rd19+20];
	add.s64 	%rd38, %rd48, %rd9;
	ld.global.f32 	%f44, [%rd38];
	fma.rn.f32 	%f45, %f43, %f44, %f42;
	ld.global.f32 	%f46, [%rd19+24];
	add.s32 	%r29, %r14, 140000;
	mul.wide.u32 	%rd39, %r29, 4;
	add.s64 	%rd40, %rd48, %rd39;
	ld.global.f32 	%f47, [%rd40];
	fma.rn.f32 	%f48, %f46, %f47, %f45;
	ld.global.f32 	%f49, [%rd19+28];
	add.s32 	%r30, %r14, 150000;
	mul.wide.u32 	%rd41, %r30, 4;
	add.s64 	%rd42, %rd48, %rd41;
	ld.global.f32 	%f50, [%rd42];
	fma.rn.f32 	%f51, %f49, %f50, %f48;
	add.s32 	%r33, %r33, 16;
	add.s64 	%rd48, %rd48, 640000;
	add.s32 	%r32, %r32, 16;
	setp.ne.s32 	%p4, %r33, 10000;
	@%p4 bra 	$L__BB0_2;
	ld.param.u64 	%rd47, [_Z15matrix_multiplyPfS_S__param_2];
	add.s32 	%r31, %r2, %r14;
	cvta.to.global.u64 	%rd43, %rd47;
	mul.wide.s32 	%rd44, %r31, 4;
	add.s64 	%rd45, %rd43, %rd44;
	st.global.f32 	[%rd45], %f51;
$L__BB0_4:
	ret;

}


// ===== COMPILED SASS (sm_100) =====

	.target	sm_100

	.elftype	@"ET_EXEC"


//--------------------- .note.nv.tkinfo           --------------------------
	.section	.note.nv.tkinfo,"",@"SHT_NOTE"
	.sectionflags	@"SHF_NOTE_NV_TKINFO"
	.tkinfo
        /*0018*/ 	.word	0x00000002
        /*0030*/ 	.string	""
        /*0030*/ 	.string	"ptxas"
        /*0030*/ 	.string	"Cuda compilation tools, release 13.0, V13.0.88"
        /*0030*/ 	.string	"Build cuda_13.0.r13.0/compiler.36424714_0"
        /*0030*/ 	.string	"-arch sm_100 -m 64 "



//--------------------- .note.nv.cuinfo           --------------------------
	.section	.note.nv.cuinfo,"",@"SHT_NOTE"
	.sectionflags	@"SHF_NOTE_NV_CUINFO"
        /*0018*/ 	.short	0x0002
        /*001a*/ 	.short	0x0064
        /*001c*/ 	.short	0x0082
	.zero		2


//--------------------- .nv.info                  --------------------------
	.section	.nv.info,"",@"SHT_CUDA_INFO"
	.align	4


	//----- nvinfo : EIATTR_REGCOUNT
	.align		4
        /*0000*/ 	.byte	0x04, 0x2f
        /*0002*/ 	.short	(.L_1 - .L_0)
	.align		4
.L_0:
        /*0004*/ 	.word	index@(_Z15matrix_multiplyPfS_S_)
        /*0008*/ 	.word	0x00000020


	//----- nvinfo : EIATTR_FRAME_SIZE
	.align		4
.L_1:
        /*000c*/ 	.byte	0x04, 0x11
        /*000e*/ 	.short	(.L_3 - .L_2)
	.align		4
.L_2:
        /*0010*/ 	.word	index@(_Z15matrix_multiplyPfS_S_)
        /*0014*/ 	.word	0x00000000


	//----- nvinfo : EIATTR_MIN_STACK_SIZE
	.align		4
.L_3:
        /*0018*/ 	.byte	0x04, 0x12
        /*001a*/ 	.short	(.L_5 - .L_4)
	.align		4
.L_4:
        /*001c*/ 	.word	index@(_Z15matrix_multiplyPfS_S_)
        /*0020*/ 	.word	0x00000000
.L_5:


//--------------------- .nv.compat                --------------------------
	.section	.nv.compat,"",@"SHT_CUDA_COMPAT_INFO"
	.align	4
        /*0000*/ 	.byte	0x02, 0x09, 0x00, 0x00, 0x02, 0x02, 0x01, 0x00, 0x02, 0x05, 0x05, 0x00, 0x03, 0x07, 0x01, 0x01
        /*0010*/ 	.byte	0x02, 0x03, 0x00, 0x00, 0x02, 0x06, 0x01, 0x00, 0x04, 0x0b, 0x08, 0x00, 0x09, 0x00, 0x00, 0x00
        /*0020*/ 	.byte	0x00, 0x00, 0x00, 0x00


//--------------------- .nv.info._Z15matrix_multiplyPfS_S_ --------------------------
	.section	.nv.info._Z15matrix_multiplyPfS_S_,"",@"SHT_CUDA_INFO"
	.sectionflags	@""
	.align	4


	//----- nvinfo : EIATTR_CUDA_API_VERSION
	.align		4
        /*0000*/ 	.byte	0x04, 0x37
        /*0002*/ 	.short	(.L_7 - .L_6)
.L_6:
        /*0004*/ 	.word	0x00000082


	//----- nvinfo : EIATTR_KPARAM_INFO
	.align		4
.L_7:
        /*0008*/ 	.byte	0x04, 0x17
        /*000a*/ 	.short	(.L_9 - .L_8)
.L_8:
        /*000c*/ 	.word	0x00000000
        /*0010*/ 	.short	0x0002
        /*0012*/ 	.short	0x0010
        /*0014*/ 	.byte	0x00, 0xf5, 0x21, 0x00


	//----- nvinfo : EIATTR_KPARAM_INFO
	.align		4
.L_9:
        /*0018*/ 	.byte	0x04, 0x17
        /*001a*/ 	.short	(.L_11 - .L_10)
.L_10:
        /*001c*/ 	.word	0x00000000
        /*0020*/ 	.short	0x0001
        /*0022*/ 	.short	0x0008
        /*0024*/ 	.byte	0x00, 0xf5, 0x21, 0x00


	//----- nvinfo : EIATTR_KPARAM_INFO
	.align		4
.L_11:
        /*0028*/ 	.byte	0x04, 0x17
        /*002a*/ 	.short	(.L_13 - .L_12)
.L_12:
        /*002c*/ 	.word	0x00000000
        /*0030*/ 	.short	0x0000
        /*0032*/ 	.short	0x0000
        /*0034*/ 	.byte	0x00, 0xf5, 0x21, 0x00


	//----- nvinfo : EIATTR_SPARSE_MMA_MASK
	.align		4
.L_13:
        /*0038*/ 	.byte	0x03, 0x50
        /*003a*/ 	.short	0x0000


	//----- nvinfo : EIATTR_MAXREG_COUNT
	.align		4
        /*003c*/ 	.byte	0x03, 0x1b
        /*003e*/ 	.short	0x00ff


	//----- nvinfo : EIATTR_MERCURY_ISA_VERSION
	.align		4
        /*0040*/ 	.byte	0x03, 0x5f
        /*0042*/ 	.short	0x0101


	//----- nvinfo : EIATTR_VRC_CTA_INIT_COUNT
	.align		4
        /*0044*/ 	.byte	0x02, 0x4a
	.zero		1
	.zero		1


	//----- nvinfo : EIATTR_EXIT_INSTR_OFFSETS
	.align		4
        /*0048*/ 	.byte	0x04, 0x1c
        /*004a*/ 	.short	(.L_15 - .L_14)


	//   ....[0]....
.L_14:
        /*004c*/ 	.word	0x000000b0


	//   ....[1]....
        /*0050*/ 	.word	0x00000730


	//----- nvinfo : EIATTR_CBANK_PARAM_SIZE
	.align		4
.L_15:
        /*0054*/ 	.byte	0x03, 0x19
        /*0056*/ 	.short	0x0018


	//----- nvinfo : EIATTR_PARAM_CBANK
	.align		4
        /*0058*/ 	.byte	0x04, 0x0a
        /*005a*/ 	.short	(.L_17 - .L_16)
	.align		4
.L_16:
        /*005c*/ 	.word	index@(.nv.constant0._Z15matrix_multiplyPfS_S_)
        /*0060*/ 	.short	0x0380
        /*0062*/ 	.short	0x0018


	//----- nvinfo : EIATTR_SW_WAR
	.align		4
.L_17:
        /*0064*/ 	.byte	0x04, 0x36
        /*0066*/ 	.short	(.L_19 - .L_18)
.L_18:
        /*0068*/ 	.word	0x00000008
.L_19:


//--------------------- .nv.callgraph             --------------------------
	.section	.nv.callgraph,"",@"SHT_CUDA_CALLGRAPH"
	.align	4
	.sectionentsize	8
	.align		4
        /*0000*/ 	.word	0x00000000
	.align		4
        /*0004*/ 	.word	0xffffffff
	.align		4
        /*0008*/ 	.word	0x00000000
	.align		4
        /*000c*/ 	.word	0xfffffffe
	.align		4
        /*0010*/ 	.word	0x00000000
	.align		4
        /*0014*/ 	.word	0xfffffffd
	.align		4
        /*0018*/ 	.word	0x00000000
	.align		4
        /*001c*/ 	.word	0xfffffffc


//--------------------- .text._Z15matrix_multiplyPfS_S_ --------------------------
	.section	.text._Z15matrix_multiplyPfS_S_,"ax",@progbits
	.align	128
        .global         _Z15matrix_multiplyPfS_S_
        .type           _Z15matrix_multiplyPfS_S_,@function
        .size           _Z15matrix_multiplyPfS_S_,(.L_x_2 - _Z15matrix_multiplyPfS_S_)
        .other          _Z15matrix_multiplyPfS_S_,@"STO_CUDA_ENTRY STV_DEFAULT"
_Z15matrix_multiplyPfS_S_:
.text._Z15matrix_multiplyPfS_S_:
[----:B------:R-:W-:Y:S01]  /*0000*/  LDC R1, c[0x0][0x37c] ;  /* 0x0000df00ff017b82 */ /* 0x000fe20000000800 */
[----:B------:R-:W0:Y:S07]  /*0010*/  S2R R5, SR_TID.Y ;  /* 0x0000000000057919 */ /* 0x000e2e0000002200 */
[----:B------:R-:W1:Y:S01]  /*0020*/  LDC R3, c[0x0][0x360] ;  /* 0x0000d800ff037b82 */ /* 0x000e620000000800 */
[----:B------:R-:W1:Y:S07]  /*0030*/  S2R R2, SR_TID.X ;  /* 0x0000000000027919 */ /* 0x000e6e0000002100 */
[----:B------:R-:W0:Y:S08]  /*0040*/  S2UR UR5, SR_CTAID.Y ;  /* 0x00000000000579c3 */ /* 0x000e300000002600 */
[----:B------:R-:W0:Y:S08]  /*0050*/  LDC R0, c[0x0][0x364] ;  /* 0x0000d900ff007b82 */ /* 0x000e300000000800 */
[----:B------:R-:W1:Y:S01]  /*0060*/  S2UR UR4, SR_CTAID.X ;  /* 0x00000000000479c3 */ /* 0x000e620000002500 */
[----:B0-----:R-:W-:-:S05]  /*0070*/  IMAD R0, R0, UR5, R5 ;  /* 0x0000000500007c24 */ /* 0x001fca000f8e0205 */
[----:B------:R-:W-:Y:S01]  /*0080*/  ISETP.GT.U32.AND P0, PT, R0, 0x270f, PT ;  /* 0x0000270f0000780c */ /* 0x000fe20003f04070 */
[----:B-1----:R-:W-:-:S05]  /*0090*/  IMAD R3, R3, UR4, R2 ;  /* 0x0000000403037c24 */ /* 0x002fca000f8e0202 */
[----:B------:R-:W-:-:S13]  /*00a0*/  ISETP.GT.OR P0, PT, R3, 0x270f, P0 ;  /* 0x0000270f0300780c */ /* 0x000fda0000704670 */
[----:B------:R-:W-:Y:S05]  /*00b0*/  @P0 EXIT ;  /* 0x000000000000094d */ /* 0x000fea0003800000 */
[----:B------:R-:W0:Y:S01]  /*00c0*/  LDC R15, c[0x0][0x38c] ;  /* 0x0000e300ff0f7b82 */ /* 0x000e220000000800 */
[----:B------:R-:W1:Y:S01]  /*00d0*/  LDCU.64 UR6, c[0x0][0x380] ;  /* 0x00007000ff0677ac */ /* 0x000e620008000a00 */
[----:B------:R-:W-:Y:S02]  /*00e0*/  IMAD R3, R3, 0x2710, RZ ;  /* 0x0000271003037824 */ /* 0x000fe400078e02ff */
[----:B------:R-:W-:Y:S01]  /*00f0*/  HFMA2 R28, -RZ, RZ, 0, 0 ;  /* 0x00000000ff1c7431 */ /* 0x000fe200000001ff */
[C---:B------:R-:W-:Y:S01]  /*0100*/  IADD3 R2, PT, PT, R0.reuse, 0x2710, RZ ;  /* 0x0000271000027810 */ /* 0x040fe20007ffe0ff */
[----:B------:R-:W2:Y:S01]  /*0110*/  LDCU UR4, c[0x0][0x388] ;  /* 0x00007100ff0477ac */ /* 0x000ea20008000800 */
[C---:B------:R-:W-:Y:S02]  /*0120*/  IADD3 R4, PT, PT, R0.reuse, 0x4e20, RZ ;  /* 0x00004e2000047810 */ /* 0x040fe40007ffe0ff */
[C---:B------:R-:W-:Y:S01]  /*0130*/  IADD3 R5, PT, PT, R0.reuse, 0x7530, RZ ;  /* 0x0000753000057810 */ /* 0x040fe20007ffe0ff */
[----:B------:R-:W3:Y:S01]  /*0140*/  LDCU.64 UR8, c[0x0][0x358] ;  /* 0x00006b00ff0877ac */ /* 0x000ee20008000a00 */
[----:B------:R-:W-:-:S02]  /*0150*/  IADD3 R6, PT, PT, R0, 0x9c40, RZ ;  /* 0x00009c4000067810 */ /* 0x000fc40007ffe0ff */
[C---:B------:R-:W-:Y:S02]  /*0160*/  IADD3 R7, PT, PT, R0.reuse, 0xea60, RZ ;  /* 0x0000ea6000077810 */ /* 0x040fe40007ffe0ff */
[C---:B------:R-:W-:Y:S02]  /*0170*/  IADD3 R8, PT, PT, R0.reuse, 0x15f90, RZ ;  /* 0x00015f9000087810 */ /* 0x040fe40007ffe0ff */
[C---:B------:R-:W-:Y:S02]  /*0180*/  IADD3 R9, PT, PT, R0.reuse, 0x186a0, RZ ;  /* 0x000186a000097810 */ /* 0x040fe40007ffe0ff */
[C---:B------:R-:W-:Y:S01]  /*0190*/  IADD3 R10, PT, PT, R0.reuse, 0x1adb0, RZ ;  /* 0x0001adb0000a7810 */ /* 0x040fe20007ffe0ff */
[----:B-1----:R-:W-:Y:S01]  /*01a0*/  UIADD3 UR5, UP0, UPT, UR6, 0x20, URZ ;  /* 0x0000002006057890 */ /* 0x002fe2000ff1e0ff */
[C---:B------:R-:W-:Y:S02]  /*01b0*/  IADD3 R11, PT, PT, R0.reuse, 0x1fbd0, RZ ;  /* 0x0001fbd0000b7810 */ /* 0x040fe40007ffe0ff */
[C---:B------:R-:W-:Y:S01]  /*01c0*/  IADD3 R23, PT, PT, R0.reuse, 0xc350, RZ ;  /* 0x0000c35000177810 */ /* 0x040fe20007ffe0ff */
[----:B------:R-:W-:Y:S01]  /*01d0*/  UIADD3.X UR6, UPT, UPT, URZ, UR7, URZ, UP0, !UPT ;  /* 0x00000007ff067290 */ /* 0x000fe200087fe4ff */
[----:B------:R-:W-:-:S02]  /*01e0*/  IADD3 R25, PT, PT, R0, 0x11170, RZ ;  /* 0x0001117000197810 */ /* 0x000fc40007ffe0ff */
[C---:B------:R-:W-:Y:S02]  /*01f0*/  IADD3 R27, PT, PT, R0.reuse, 0x13880, RZ ;  /* 0x00013880001b7810 */ /* 0x040fe40007ffe0ff */
[C---:B------:R-:W-:Y:S02]  /*0200*/  IADD3 R29, PT, PT, R0.reuse, 0x1d4c0, RZ ;  /* 0x0001d4c0001d7810 */ /* 0x040fe40007ffe0ff */
[C---:B------:R-:W-:Y:S02]  /*0210*/  IADD3 R24, PT, PT, R0.reuse, 0x222e0, RZ ;  /* 0x000222e000187810 */ /* 0x040fe40007ffe0ff */
[----:B------:R-:W-:Y:S02]  /*0220*/  IADD3 R26, PT, PT, R0, 0x249f0, RZ ;  /* 0x000249f0001a7810 */ /* 0x000fe40007ffe0ff */
[----:B------:R-:W-:Y:S02]  /*0230*/  MOV R22, R3 ;  /* 0x0000000300167202 */ /* 0x000fe40000000f00 */
[----:B--2---:R-:W-:Y:S01]  /*0240*/  MOV R14, UR4 ;  /* 0x00000004000e7c02 */ /* 0x004fe20008000f00 */
[----:B---3--:R-:W-:-:S06]  /*0250*/  UMOV UR4, URZ ;  /* 0x000000ff00047c82 */ /* 0x008fcc0008000000 */
.L_x_0:
[----:B------:R-:W-:Y:S01]  /*0260*/  MOV R12, UR5 ;  /* 0x00000005000c7c02 */ /* 0x000fe20008000f00 */
[----:B0-----:R-:W-:Y:S01]  /*0270*/  IMAD.WIDE.U32 R16, R0, 0x4, R14 ;  /* 0x0000000400107825 */ /* 0x001fe200078e000e */
[----:B------:R-:W-:-:S03]  /*0280*/  MOV R13, UR6 ;  /* 0x00000006000d7c02 */ /* 0x000fc60008000f00 */
[----:B------:R-:W-:Y:S02]  /*0290*/  IMAD.WIDE R12, R22, 0x4, R12 ;  /* 0x00000004160c7825 */ /* 0x000fe400078e020c */
[----:B------:R-:W2:Y:S02]  /*02a0*/  LDG.E R17, desc[UR8][R16.64] ;  /* 0x0000000810117981 */ /* 0x000ea4000c1e1900 */
[----:B------:R-:W-:Y:S02]  /*02b0*/  IMAD.WIDE.U32 R18, R2, 0x4, R14 ;  /* 0x0000000402127825 */ /* 0x000fe400078e000e */
[----:B------:R-:W2:Y:S04]  /*02c0*/  LDG.E R21, desc[UR8][R12.64+-0x20] ;  /* 0xffffe0080c157981 */ /* 0x000ea8000c1e1900 */
[----:B------:R-:W3:Y:S04]  /*02d0*/  LDG.E R20, desc[UR8][R12.64+-0x1c] ;  /* 0xffffe4080c147981 */ /* 0x000ee8000c1e1900 */
[----:B------:R-:W3:Y:S01]  /*02e0*/  LDG.E R19, desc[UR8][R18.64] ;  /* 0x0000000812137981 */ /* 0x000ee2000c1e1900 */
[----:B--2---:R-:W-:Y:S01]  /*02f0*/  FFMA R28, R21, R17, R28 ;  /* 0x00000011151c7223 */ /* 0x004fe2000000001c */
[----:B------:R-:W-:-:S06]  /*0300*/  IMAD.WIDE.U32 R16, R4, 0x4, R14 ;  /* 0x0000000404107825 */ /* 0x000fcc00078e000e */
[----:B------:R-:W2:Y:S04]  /*0310*/  LDG.E R16, desc[UR8][R16.64] ;  /* 0x0000000810107981 */ /* 0x000ea8000c1e1900 */
[----:B------:R-:W2:Y:S01]  /*0320*/  LDG.E R17, desc[UR8][R12.64+-0x18] ;  /* 0xffffe8080c117981 */ /* 0x000ea2000c1e1900 */
[----:B---3--:R-:W-:Y:S01]  /*0330*/  FFMA R28, R20, R19, R28 ;  /* 0x00000013141c7223 */ /* 0x008fe2000000001c */
[----:B------:R-:W-:Y:S02]  /*0340*/  IMAD.WIDE.U32 R20, R5, 0x4, R14 ;  /* 0x0000000405147825 */ /* 0x000fe400078e000e */
[----:B------:R-:W3:Y:S04]  /*0350*/  LDG.E R19, desc[UR8][R12.64+-0x14] ;  /* 0xffffec080c137981 */ /* 0x000ee8000c1e1900 */
[----:B------:R-:W3:Y:S01]  /*0360*/  LDG.E R20, desc[UR8][R20.64] ;  /* 0x0000000814147981 */ /* 0x000ee2000c1e1900 */
[----:B--2---:R-:W-:Y:S01]  /*0370*/  FFMA R28, R17, R16, R28 ;  /* 0x00000010111c7223 */ /* 0x004fe2000000001c */
[----:B------:R-:W-:-:S06]  /*0380*/  IMAD.WIDE.U32 R16, R6, 0x4, R14 ;  /* 0x0000000406107825 */ /* 0x000fcc00078e000e */
[----:B------:R-:W2:Y:S04]  /*0390*/  LDG.E R16, desc[UR8][R16.64] ;  /* 0x0000000810107981 */ /* 0x000ea8000c1e1900 */
[----:B------:R-:W2:Y:S01]  /*03a0*/  LDG.E R17, desc[UR8][R12.64+-0x10] ;  /* 0xfffff0080c117981 */ /* 0x000ea2000c1e1900 */
[----:B---3--:R-:W-:Y:S01]  /*03b0*/  FFMA R28, R19, R20, R28 ;  /* 0x00000014131c7223 */ /* 0x008fe2000000001c */
[----:B------:R-:W-:-:S06]  /*03c0*/  IMAD.WIDE.U32 R18, R23, 0x4, R14 ;  /* 0x0000000417127825 */ /* 0x000fcc00078e000e */
[----:B------:R-:W3:Y:S04]  /*03d0*/  LDG.E R18, desc[UR8][R18.64] ;  /* 0x0000000812127981 */ /* 0x000ee8000c1e1900 */
[----:B------:R-:W3:Y:S01]  /*03e0*/  LDG.E R19, desc[UR8][R12.64+-0xc] ;  /* 0xfffff4080c137981 */ /* 0x000ee2000c1e1900 */
[----:B------:R-:W-:-:S06]  /*03f0*/  IMAD.WIDE.U32 R20, R25, 0x4, R14 ;  /* 0x0000000419147825 */ /* 0x000fcc00078e000e */
[----:B------:R-:W4:Y:S01]  /*0400*/  LDG.E R20, desc[UR8][R20.64] ;  /* 0x0000000814147981 */ /* 0x000f22000c1e1900 */
[----:B--2---:R-:W-:Y:S01]  /*0410*/  FFMA R28, R17, R16, R28 ;  /* 0x00000010111c7223 */ /* 0x004fe2000000001c */
[----:B------:R-:W-:-:S06]  /*0420*/  IMAD.WIDE.U32 R16, R7, 0x4, R14 ;  /* 0x0000000407107825 */ /* 0x000fcc00078e000e */
[----:B------:R-:W2:Y:S04]  /*0430*/  LDG.E R16, desc[UR8][R16.64] ;  /* 0x0000000810107981 */ /* 0x000ea8000c1e1900 */
[----:B------:R-:W2:Y:S01]  /*0440*/  LDG.E R17, desc[UR8][R12.64+-0x8] ;  /* 0xfffff8080c117981 */ /* 0x000ea2000c1e1900 */
[----:B---3--:R-:W-:-:S03]  /*0450*/  FFMA R28, R19, R18, R28 ;  /* 0x00000012131c7223 */ /* 0x008fc6000000001c */
[----:B------:R-:W4:Y:S01]  /*0460*/  LDG.E R19, desc[UR8][R12.64+-0x4] ;  /* 0xfffffc080c137981 */ /* 0x000f22000c1e1900 */
[----:B--2---:R-:W-:Y:S01]  /*0470*/  FFMA R28, R17, R16, R28 ;  /* 0x00000010111c7223 */ /* 0x004fe2000000001c */
[----:B------:R-:W-:-:S06]  /*0480*/  IMAD.WIDE.U32 R16, R27, 0x4, R14 ;  /* 0x000000041b107825 */ /* 0x000fcc00078e000e */
[----:B------:R-:W2:Y:S01]  /*0490*/  LDG.E R16, desc[UR8][R16.64] ;  /* 0x0000000810107981 */ /* 0x000ea2000c1e1900 */
[----:B----4-:R-:W-:Y:S01]  /*04a0*/  FFMA R28, R19, R20, R28 ;  /* 0x00000014131c7223 */ /* 0x010fe2000000001c */
[----:B------:R-:W-:-:S06]  /*04b0*/  IMAD.WIDE.U32 R18, R8, 0x4, R14 ;  /* 0x0000000408127825 */ /* 0x000fcc00078e000e */
[----:B------:R-:W3:Y:S04]  /*04c0*/  LDG.E R18, desc[UR8][R18.64] ;  /* 0x0000000812127981 */ /* 0x000ee8000c1e1900 */
[----:B------:R-:W2:Y:S04]  /*04d0*/  LDG.E R17, desc[UR8][R12.64] ;  /* 0x000000080c117981 */ /* 0x000ea8000c1e1900 */
[----:B------:R-:W3:Y:S01]  /*04e0*/  LDG.E R19, desc[UR8][R12.64+0x4] ;  /* 0x000004080c137981 */ /* 0x000ee2000c1e1900 */
[----:B------:R-:W-:-:S06]  /*04f0*/  IMAD.WIDE.U32 R20, R10, 0x4, R14 ;  /* 0x000000040a147825 */ /* 0x000fcc00078e000e */
[----:B------:R-:W4:Y:S01]  /*0500*/  LDG.E R20, desc[UR8][R20.64] ;  /* 0x0000000814147981 */ /* 0x000f22000c1e1900 */
[----:B--2---:R-:W-:Y:S01]  /*0510*/  FFMA R28, R17, R16, R28 ;  /* 0x00000010111c7223 */ /* 0x004fe2000000001c */
[----:B------:R-:W-:-:S06]  /*0520*/  IMAD.WIDE.U32 R16, R9, 0x4, R14 ;  /* 0x0000000409107825 */ /* 0x000fcc00078e000e */
[----:B------:R-:W2:Y:S01]  /*0530*/  LDG.E R16, desc[UR8][R16.64] ;  /* 0x0000000810107981 */ /* 0x000ea2000c1e1900 */
[----:B---3--:R-:W-:-:S03]  /*0540*/  FFMA R28, R19, R18, R28 ;  /* 0x00000012131c7223 */ /* 0x008fc6000000001c */
[----:B------:R-:W4:Y:S04]  /*0550*/  LDG.E R19, desc[UR8][R12.64+0xc] ;  /* 0x00000c080c137981 */ /* 0x000f28000c1e1900 */
[----:B------:R-:W2:Y:S02]  /*0560*/  LDG.E R17, desc[UR8][R12.64+0x8] ;  /* 0x000008080c117981 */ /* 0x000ea4000c1e1900 */
[----:B--2---:R-:W-:Y:S01]  /*0570*/  FFMA R28, R17, R16, R28 ;  /* 0x00000010111c7223 */ /* 0x004fe2000000001c */
[----:B------:R-:W-:-:S04]  /*0580*/  IMAD.WIDE.U32 R16, R29, 0x4, R14 ;  /* 0x000000041d107825 */ /* 0x000fc800078e000e */
[----:B----4-:R-:W-:Y:S01]  /*0590*/  FFMA R28, R19, R20, R28 ;  /* 0x00000014131c7223 */ /* 0x010fe2000000001c */
[--C-:B------:R-:W-:Y:S01]  /*05a0*/  IMAD.WIDE.U32 R18, R11, 0x4, R14.reuse ;  /* 0x000000040b127825 */ /* 0x100fe200078e000e */
[----:B------:R-:W2:Y:S05]  /*05b0*/  LDG.E R16, desc[UR8][R16.64] ;  /* 0x0000000810107981 */ /* 0x000eaa000c1e1900 */
[----:B------:R-:W3:Y:S04]  /*05c0*/  LDG.E R18, desc[UR8][R18.64] ;  /* 0x0000000812127981 */ /* 0x000ee8000c1e1900 */
[----:B------:R-:W2:Y:S04]  /*05d0*/  LDG.E R17, desc[UR8][R12.64+0x10] ;  /* 0x000010080c117981 */ /* 0x000ea8000c1e1900 */
[----:B------:R-:W3:Y:S01]  /*05e0*/  LDG.E R19, desc[UR8][R12.64+0x14] ;  /* 0x000014080c137981 */ /* 0x000ee2000c1e1900 */
[----:B------:R-:W-:-:S06]  /*05f0*/  IMAD.WIDE.U32 R20, R24, 0x4, R14 ;  /* 0x0000000418147825 */ /* 0x000fcc00078e000e */
[----:B------:R-:W4:Y:S01]  /*0600*/  LDG.E R20, desc[UR8][R20.64] ;  /* 0x0000000814147981 */ /* 0x000f22000c1e1900 */
[----:B--2---:R-:W-:Y:S01]  /*0610*/  FFMA R28, R17, R16, R28 ;  /* 0x00000010111c7223 */ /* 0x004fe2000000001c */
[----:B------:R-:W-:-:S04]  /*0620*/  IMAD.WIDE.U32 R16, R26, 0x4, R14 ;  /* 0x000000041a107825 */ /* 0x000fc800078e000e */
[----:B---3--:R-:W-:Y:S02]  /*0630*/  FFMA R28, R19, R18, R28 ;  /* 0x00000012131c7223 */ /* 0x008fe4000000001c */
[----:B------:R-:W4:Y:S04]  /*0640*/  LDG.E R19, desc[UR8][R12.64+0x18] ;  /* 0x000018080c137981 */ /* 0x000f28000c1e1900 */
[----:B------:R-:W2:Y:S04]  /*0650*/  LDG.E R18, desc[UR8][R12.64+0x1c] ;  /* 0x00001c080c127981 */ /* 0x000ea8000c1e1900 */
[----:B------:R-:W2:Y:S01]  /*0660*/  LDG.E R16, desc[UR8][R16.64] ;  /* 0x0000000810107981 */ /* 0x000ea2000c1e1900 */
[----:B------:R-:W-:-:S04]  /*0670*/  UIADD3 UR4, UPT, UPT, UR4, 0x10, URZ ;  /* 0x0000001004047890 */ /* 0x000fc8000fffe0ff */
[----:B------:R-:W-:Y:S01]  /*0680*/  UISETP.NE.AND UP0, UPT, UR4, 0x2710, UPT ;  /* 0x000027100400788c */ /* 0x000fe2000bf05270 */
[----:B------:R-:W-:Y:S02]  /*0690*/  IADD3 R14, P0, PT, R14, 0x9c400, RZ ;  /* 0x0009c4000e0e7810 */ /* 0x000fe40007f1e0ff */
[----:B------:R-:W-:Y:S02]  /*06a0*/  IADD3 R22, PT, PT, R22, 0x10, RZ ;  /* 0x0000001016167810 */ /* 0x000fe40007ffe0ff */
[----:B------:R-:W-:Y:S01]  /*06b0*/  IADD3.X R15, PT, PT, RZ, R15, RZ, P0, !PT ;  /* 0x0000000fff0f7210 */ /* 0x000fe200007fe4ff */
[----:B----4-:R-:W-:-:S04]  /*06c0*/  FFMA R19, R19, R20, R28 ;  /* 0x0000001413137223 */ /* 0x010fc8000000001c */
[----:B--2---:R-:W-:Y:S01]  /*06d0*/  FFMA R28, R18, R16, R19 ;  /* 0x00000010121c7223 */ /* 0x004fe20000000013 */
[----:B------:R-:W-:Y:S06]  /*06e0*/  BRA.U UP0, `(.L_x_0) ;  /* 0xfffffff900dc7547 */ /* 0x000fec000b83ffff */
[----:B------:R-:W0:Y:S01]  /*06f0*/  LDC.64 R4, c[0x0][0x390] ;  /* 0x0000e400ff047b82 */ /* 0x000e220000000a00 */
[----:B------:R-:W-:-:S05]  /*0700*/  IADD3 R3, PT, PT, R0, R3, RZ ;  /* 0x0000000300037210 */ /* 0x000fca0007ffe0ff */
[----:B0-----:R-:W-:-:S05]  /*0710*/  IMAD.WIDE R2, R3, 0x4, R4 ;  /* 0x0000000403027825 */ /* 0x001fca00078e0204 */
[----:B------:R-:W-:Y:S01]  /*0720*/  STG.E desc[UR8][R2.64], R28 ;  /* 0x0000001c02007986 */ /* 0x000fe2000c101908 */
[----:B------:R-:W-:Y:S05]  /*0730*/  EXIT ;  /* 0x000000000000794d */ /* 0x000fea0003800000 */
.L_x_1:
[----:B------:R-:W-:-:S00]  /*0740*/  BRA `(.L_x_1) ;  /* 0xfffffffc00fc7947 */ /* 0x000fc0000383ffff */
[----:B------:R-:W-:-:S00]  /*0750*/  NOP ;  /* 0x0000000000007918 */ /* 0x000fc00000000000 */
        /* <DEDUP_REMOVED lines=10> */
.L_x_2:


//--------------------- .nv.shared.reserved.0     --------------------------
	.section	.nv.shared.reserved.0,"aw",@nobits
	.weak		__nv_reservedSMEM_offset_0_alias
	.size		__nv_reservedSMEM_offset_0_alias, 0, 64
	.other		__nv_reservedSMEM_offset_0_alias,@"STO_CUDA_RESERVED_SHARED STV_DEFAULT"
__nv_reservedSMEM_offset_0_alias:
	.zero		0
	.zero		64


//--------------------- .nv.constant0._Z15matrix_multiplyPfS_S_ --------------------------
	.section	.nv.constant0._Z15matrix_multiplyPfS_S_,"a",@progbits
	.sectionflags	@""
	.align	4
.nv.constant0._Z15matrix_multiplyPfS_S_:
	.zero		920


//--------------------- SYMBOLS --------------------------

	.type		.nv.reservedSmem.offset0,@object
	.size		.nv.reservedSmem.offset0,0x4
